//
// Generated by NVIDIA NVVM Compiler
//
// Compiler Build ID: CL-36424714
// Cuda compilation tools, release 13.0, V13.0.88
// Based on NVVM 20.0.0
//

.version 9.0
.target sm_100
.address_size 64

	// .globl	_Z10dense_reluPfS_S_i
.extern .func  (.param .b32 func_retval0) vprintf
(
	.param .b64 vprintf_param_0,
	.param .b64 vprintf_param_1
)
;
// _ZZ10dense_reluPfS_S_iE7outTemp has been demoted
.global .align 1 .b8 $str[16] = {37, 100, 32, 37, 100, 32, 37, 100, 32, 37, 102, 32, 37, 102, 10};

.visible .entry _Z10dense_reluPfS_S_i(
	.param .u64 .ptr .align 1 _Z10dense_reluPfS_S_i_param_0,
	.param .u64 .ptr .align 1 _Z10dense_reluPfS_S_i_param_1,
	.param .u64 .ptr .align 1 _Z10dense_reluPfS_S_i_param_2,
	.param .u32 _Z10dense_reluPfS_S_i_param_3
)
{
	.local .align 16 .b8 	__local_depot0[32];
	.reg .b64 	%SP;
	.reg .b64 	%SPL;
	.reg .pred 	%p<3>;
	.reg .b32 	%r<17>;
	.reg .b32 	%f<11>;
	.reg .b64 	%rd<17>;
	.reg .b64 	%fd<3>;
	// demoted variable
	.shared .align 4 .b8 _ZZ10dense_reluPfS_S_iE7outTemp[8];
	mov.u64 	%SPL, __local_depot0;
	cvta.local.u64 	%SP, %SPL;
	ld.param.u64 	%rd2, [_Z10dense_reluPfS_S_i_param_0];
	ld.param.u64 	%rd3, [_Z10dense_reluPfS_S_i_param_1];
	ld.param.u64 	%rd4, [_Z10dense_reluPfS_S_i_param_2];
	ld.param.u32 	%r1, [_Z10dense_reluPfS_S_i_param_3];
	cvta.to.global.u64 	%rd5, %rd2;
	cvta.to.global.u64 	%rd6, %rd4;
	cvta.to.global.u64 	%rd7, %rd3;
	add.u64 	%rd8, %SP, 0;
	add.u64 	%rd9, %SPL, 0;
	mov.u32 	%r2, %ctaid.x;
	mov.u32 	%r3, %tid.y;
	mov.u32 	%r4, %tid.x;
	shl.b32 	%r5, %r2, 1;
	add.s32 	%r6, %r5, %r3;
	mad.lo.s32 	%r7, %r1, %r6, %r4;
	mad.lo.s32 	%r8, %r1, %r2, %r4;
	bar.sync 	0;
	mul.wide.s32 	%rd10, %r8, 4;
	add.s64 	%rd11, %rd7, %rd10;
	ld.global.f32 	%f1, [%rd11];
	mul.wide.s32 	%rd12, %r7, 4;
	add.s64 	%rd13, %rd6, %rd12;
	ld.global.f32 	%f2, [%rd13];
	shl.b32 	%r9, %r3, 2;
	mov.u32 	%r10, _ZZ10dense_reluPfS_S_iE7outTemp;
	add.s32 	%r11, %r10, %r9;
	ld.shared.f32 	%f3, [%r11];
	fma.rn.f32 	%f4, %f1, %f2, %f3;
	st.shared.f32 	[%r11], %f4;
	bar.sync 	0;
	ld.shared.f32 	%f5, [%r11];
	mul.wide.u32 	%rd14, %r6, 4;
	add.s64 	%rd1, %rd5, %rd14;
	st.global.f32 	[%rd1], %f5;
	bar.sync 	0;
	ld.global.f32 	%f6, [%rd11];
	ld.global.f32 	%f7, [%rd13];
	mul.f32 	%f8, %f6, %f7;
	cvt.f64.f32 	%fd1, %f8;
	shl.b32 	%r12, %r2, 3;
	add.s32 	%r13, %r11, %r12;
	ld.shared.f32 	%f9, [%r13];
	cvt.f64.f32 	%fd2, %f9;
	st.local.v2.u32 	[%rd9], {%r2, %r3};
	st.local.u32 	[%rd9+8], %r4;
	st.local.v2.f64 	[%rd9+16], {%fd1, %fd2};
	mov.u64 	%rd15, $str;
	cvta.global.u64 	%rd16, %rd15;
	{ // callseq 0, 0
	.param .b64 param0;
	st.param.b64 	[param0], %rd16;
	.param .b64 param1;
	st.param.b64 	[param1], %rd8;
	.param .b32 retval0;
	call.uni (retval0), 
	vprintf, 
	(
	param0, 
	param1
	);
	ld.param.b32 	%r14, [retval0];
	} // callseq 0
	setp.ne.s32 	%p1, %r4, 0;
	@%p1 bra 	$L__BB0_3;
	ld.global.f32 	%f10, [%rd1];
	setp.geu.f32 	%p2, %f10, 0f00000000;
	@%p2 bra 	$L__BB0_3;
	mov.b32 	%r16, 0;
	st.global.u32 	[%rd1], %r16;
$L__BB0_3:
	ret;

}


// ===== COMPILED SASS (sm_100) =====

	.target	sm_100

	.elftype	@"ET_EXEC"


//--------------------- .note.nv.tkinfo           --------------------------
	.section	.note.nv.tkinfo,"",@"SHT_NOTE"
	.sectionflags	@"SHF_NOTE_NV_TKINFO"
	.tkinfo
        /*0018*/ 	.word	0x00000002
        /*0030*/ 	.string	""
        /*0030*/ 	.string	"ptxas"
        /*0030*/ 	.string	"Cuda compilation tools, release 13.0, V13.0.88"
        /*0030*/ 	.string	"Build cuda_13.0.r13.0/compiler.36424714_0"
        /*0030*/ 	.string	"-arch sm_100 -m 64 "



//--------------------- .note.nv.cuinfo           --------------------------
	.section	.note.nv.cuinfo,"",@"SHT_NOTE"
	.sectionflags	@"SHF_NOTE_NV_CUINFO"
        /*0018*/ 	.short	0x0002
        /*001a*/ 	.short	0x0064
        /*001c*/ 	.short	0x0082
	.zero		2


//--------------------- .nv.info                  --------------------------
	.section	.nv.info,"",@"SHT_CUDA_INFO"
	.align	4


	//----- nvinfo : EIATTR_REGCOUNT
	.align		4
        /*0000*/ 	.byte	0x04, 0x2f
        /*0002*/ 	.short	(.L_2 - .L_1)
	.align		4
.L_1:
        /*0004*/ 	.word	index@(_Z10dense_reluPfS_S_i)
        /*0008*/ 	.word	0x00000018


	//----- nvinfo : EIATTR_FRAME_SIZE
	.align		4
.L_2:
        /*000c*/ 	.byte	0x04, 0x11
        /*000e*/ 	.short	(.L_4 - .L_3)
	.align		4
.L_3:
        /*0010*/ 	.word	index@(_Z10dense_reluPfS_S_i)
        /*0014*/ 	.word	0x00000020


	//----- nvinfo : EIATTR_MIN_STACK_SIZE
	.align		4
.L_4:
        /*0018*/ 	.byte	0x04, 0x12
        /*001a*/ 	.short	(.L_6 - .L_5)
	.align		4
.L_5:
        /*001c*/ 	.word	index@(_Z10dense_reluPfS_S_i)
        /*0020*/ 	.word	0x00000020
.L_6:


//--------------------- .nv.compat                --------------------------
	.section	.nv.compat,"",@"SHT_CUDA_COMPAT_INFO"
	.align	4
        /*0000*/ 	.byte	0x02, 0x09, 0x00, 0x00, 0x02, 0x02, 0x01, 0x00, 0x02, 0x05, 0x05, 0x00, 0x03, 0x07, 0x01, 0x01
        /*0010*/ 	.byte	0x02, 0x03, 0x00, 0x00, 0x02, 0x06, 0x01, 0x00, 0x04, 0x0b, 0x08, 0x00, 0x09, 0x00, 0x00, 0x00
        /*0020*/ 	.byte	0x00, 0x00, 0x00, 0x00


//--------------------- .nv.info._Z10dense_reluPfS_S_i --------------------------
	.section	.nv.info._Z10dense_reluPfS_S_i,"",@"SHT_CUDA_INFO"
	.sectionflags	@""
	.align	4


	//----- nvinfo : EIATTR_CUDA_API_VERSION
	.align		4
        /*0000*/ 	.byte	0x04, 0x37
        /*0002*/ 	.short	(.L_8 - .L_7)
.L_7:
        /*0004*/ 	.word	0x00000082


	//----- nvinfo : EIATTR_KPARAM_INFO
	.align		4
.L_8:
        /*0008*/ 	.byte	0x04, 0x17
        /*000a*/ 	.short	(.L_10 - .L_9)
.L_9:
        /*000c*/ 	.word	0x00000000
        /*0010*/ 	.short	0x0003
        /*0012*/ 	.short	0x0018
        /*0014*/ 	.byte	0x00, 0xf0, 0x11, 0x00


	//----- nvinfo : EIATTR_KPARAM_INFO
	.align		4
.L_10:
        /*0018*/ 	.byte	0x04, 0x17
        /*001a*/ 	.short	(.L_12 - .L_11)
.L_11:
        /*001c*/ 	.word	0x00000000
        /*0020*/ 	.short	0x0002
        /*0022*/ 	.short	0x0010
        /*0024*/ 	.byte	0x00, 0xf5, 0x21, 0x00


	//----- nvinfo : EIATTR_KPARAM_INFO
	.align		4
.L_12:
        /*0028*/ 	.byte	0x04, 0x17
        /*002a*/ 	.short	(.L_14 - .L_13)
.L_13:
        /*002c*/ 	.word	0x00000000
        /*0030*/ 	.short	0x0001
        /*0032*/ 	.short	0x0008
        /*0034*/ 	.byte	0x00, 0xf5, 0x21, 0x00


	//----- nvinfo : EIATTR_KPARAM_INFO
	.align		4
.L_14:
        /*0038*/ 	.byte	0x04, 0x17
        /*003a*/ 	.short	(.L_16 - .L_15)
.L_15:
        /*003c*/ 	.word	0x00000000
        /*0040*/ 	.short	0x0000
        /*0042*/ 	.short	0x0000
        /*0044*/ 	.byte	0x00, 0xf5, 0x21, 0x00


	//----- nvinfo : EIATTR_SPARSE_MMA_MASK
	.align		4
.L_16:
        /*0048*/ 	.byte	0x03, 0x50
        /*004a*/ 	.short	0x0000


	//----- nvinfo : EIATTR_MAXREG_COUNT
	.align		4
        /*004c*/ 	.byte	0x03, 0x1b
        /*004e*/ 	.short	0x00ff


	//----- nvinfo : EIATTR_NUM_BARRIERS
	.align		4
        /*0050*/ 	.byte	0x02, 0x4c
        /*0052*/ 	.byte	0x01
	.zero		1


	//----- nvinfo : EIATTR_EXTERNS
	.align		4
        /*0054*/ 	.byte	0x04, 0x0f
        /*0056*/ 	.short	(.L_18 - .L_17)


	//   ....[0]....
	.align		4
.L_17:
        /*0058*/ 	.word	index@(vprintf)


	//----- nvinfo : EIATTR_MERCURY_ISA_VERSION
	.align		4
.L_18:
        /*005c*/ 	.byte	0x03, 0x5f
        /*005e*/ 	.short	0x0101


	//----- nvinfo : EIATTR_VRC_CTA_INIT_COUNT
	.align		4
        /*0060*/ 	.byte	0x02, 0x4a
	.zero		1
	.zero		1


	//----- nvinfo : EIATTR_SYSCALL_OFFSETS
	.align		4
        /*0064*/ 	.byte	0x04, 0x46
        /*0066*/ 	.short	(.L_20 - .L_19)


	//   ....[0]....
.L_19:
        /*0068*/ 	.word	0x00000320


	//----- nvinfo : EIATTR_EXIT_INSTR_OFFSETS
	.align		4
.L_20:
        /*006c*/ 	.byte	0x04, 0x1c
        /*006e*/ 	.short	(.L_22 - .L_21)


	//   ....[0]....
.L_21:
        /*0070*/ 	.word	0x00000340


	//   ....[1]....
        /*0074*/ 	.word	0x00000370


	//   ....[2]....
        /*0078*/ 	.word	0x00000390


	//----- nvinfo : EIATTR_CRS_STACK_SIZE
	.align		4
.L_22:
        /*007c*/ 	.byte	0x04, 0x1e
        /*007e*/ 	.short	(.L_24 - .L_23)
.L_23:
        /*0080*/ 	.word	0x00000000


	//----- nvinfo : EIATTR_CBANK_PARAM_SIZE
	.align		4
.L_24:
        /*0084*/ 	.byte	0x03, 0x19
        /*0086*/ 	.short	0x001c


	//----- nvinfo : EIATTR_PARAM_CBANK
	.align		4
        /*0088*/ 	.byte	0x04, 0x0a
        /*008a*/ 	.short	(.L_26 - .L_25)
	.align		4
.L_25:
        /*008c*/ 	.word	index@(.nv.constant0._Z10dense_reluPfS_S_i)
        /*0090*/ 	.short	0x0380
        /*0092*/ 	.short	0x001c


	//----- nvinfo : EIATTR_SW_WAR
	.align		4
.L_26:
        /*0094*/ 	.byte	0x04, 0x36
        /*0096*/ 	.short	(.L_28 - .L_27)
.L_27:
        /*0098*/ 	.word	0x00000008
.L_28:


//--------------------- .nv.callgraph             --------------------------
	.section	.nv.callgraph,"",@"SHT_CUDA_CALLGRAPH"
	.align	4
	.sectionentsize	8
	.align		4
        /*0000*/ 	.word	0x00000000
	.align		4
        /*0004*/ 	.word	0xffffffff
	.align		4
        /*0008*/ 	.word	index@(_Z10dense_reluPfS_S_i)
	.align		4
        /*000c*/ 	.word	index@(vprintf)
	.align		4
        /*0010*/ 	.word	0x00000000
	.align		4
        /*0014*/ 	.word	0xfffffffe
	.align		4
        /*0018*/ 	.word	0x00000000
	.align		4
        /*001c*/ 	.word	0xfffffffd
	.align		4
        /*0020*/ 	.word	0x00000000
	.align		4
        /*0024*/ 	.word	0xfffffffc


//--------------------- .nv.constant4             --------------------------
	.section	.nv.constant4,"a",@progbits
	.align	8
	.align		8
.nv.constant4:
        /*0000*/ 	.dword	vprintf
	.align		8
        /*0008*/ 	.dword	$str


//--------------------- .text._Z10dense_reluPfS_S_i --------------------------
	.section	.text._Z10dense_reluPfS_S_i,"ax",@progbits
	.align	128
        .global         _Z10dense_reluPfS_S_i
        .type           _Z10dense_reluPfS_S_i,@function
        .size           _Z10dense_reluPfS_S_i,(.L_x_2 - _Z10dense_reluPfS_S_i)
        .other          _Z10dense_reluPfS_S_i,@"STO_CUDA_ENTRY STV_DEFAULT"
_Z10dense_reluPfS_S_i:
.text._Z10dense_reluPfS_S_i:
[----:B------:R-:W0:Y:S01]  /*0000*/  LDC R1, c[0x0][0x37c] ;  /* 0x0000df00ff017b82 */ /* 0x000e220000000800 */
[----:B------:R-:W1:Y:S07]  /*0010*/  S2R R8, SR_CTAID.X ;  /* 0x0000000000087919 */ /* 0x000e6e0000002500 */
[----:B------:R-:W2:Y:S01]  /*0020*/  LDC.64 R4, c[0x0][0x388] ;  /* 0x0000e200ff047b82 */ /* 0x000ea20000000a00 */
[----:B------:R-:W3:Y:S01]  /*0030*/  LDCU UR4, c[0x0][0x398] ;  /* 0x00007300ff0477ac */ /* 0x000ee20008000800 */
[----:B0-----:R-:W-:Y:S01]  /*0040*/  IADD3 R1, PT, PT, R1, -0x20, RZ ;  /* 0xffffffe001017810 */ /* 0x001fe20007ffe0ff */
[----:B------:R-:W1:Y:S01]  /*0050*/  S2R R9, SR_TID.Y ;  /* 0x0000000000097919 */ /* 0x000e620000002200 */
[----:B------:R-:W0:Y:S01]  /*0060*/  LDCU.64 UR36, c[0x0][0x358] ;  /* 0x00006b00ff2477ac */ /* 0x000e220008000a00 */
[----:B------:R-:W3:Y:S03]  /*0070*/  S2R R2, SR_TID.X ;  /* 0x0000000000027919 */ /* 0x000ee60000002100 */
[----:B------:R-:W4:Y:S01]  /*0080*/  LDC.64 R6, c[0x0][0x390] ;  /* 0x0000e400ff067b82 */ /* 0x000f220000000a00 */
[----:B------:R-:W5:Y:S07]  /*0090*/  LDCU.64 UR6, c[0x4][0x8] ;  /* 0x01000100ff0677ac */ /* 0x000f6e0008000a00 */
[----:B------:R-:W-:Y:S08]  /*00a0*/  BAR.SYNC.DEFER_BLOCKING 0x0 ;  /* 0x0000000000007b1d */ /* 0x000ff00000010000 */
[----:B------:R-:W5:Y:S08]  /*00b0*/  S2UR UR5, SR_CgaCtaId ;  /* 0x00000000000579c3 */ /* 0x000f700000008800 */
[----:B------:R-:W5:Y:S01]  /*00c0*/  LDC.64 R16, c[0x0][0x380] ;  /* 0x0000e000ff107b82 */ /* 0x000f620000000a00 */
[C---:B-1----:R-:W-:Y:S01]  /*00d0*/  LEA R3, R8.reuse, R9, 0x1 ;  /* 0x0000000908037211 */ /* 0x042fe200078e08ff */
[----:B---3--:R-:W-:-:S04]  /*00e0*/  IMAD R13, R8, UR4, R2 ;  /* 0x00000004080d7c24 */ /* 0x008fc8000f8e0202 */
[----:B------:R-:W-:Y:S02]  /*00f0*/  IMAD R11, R3, UR4, R2 ;  /* 0x00000004030b7c24 */ /* 0x000fe4000f8e0202 */
[----:B--2---:R-:W-:-:S04]  /*0100*/  IMAD.WIDE R4, R13, 0x4, R4 ;  /* 0x000000040d047825 */ /* 0x004fc800078e0204 */
[----:B----4-:R-:W-:Y:S01]  /*0110*/  IMAD.WIDE R6, R11, 0x4, R6 ;  /* 0x000000040b067825 */ /* 0x010fe200078e0206 */
[----:B0-----:R-:W2:Y:S04]  /*0120*/  LDG.E R0, desc[UR36][R4.64] ;  /* 0x0000002404007981 */ /* 0x001ea8000c1e1900 */
[----:B------:R-:W2:Y:S01]  /*0130*/  LDG.E R11, desc[UR36][R6.64] ;  /* 0x00000024060b7981 */ /* 0x000ea2000c1e1900 */
[----:B------:R-:W-:Y:S01]  /*0140*/  UMOV UR4, 0x400 ;  /* 0x0000040000047882 */ /* 0x000fe20000000000 */
[----:B-----5:R-:W-:Y:S01]  /*0150*/  IMAD.WIDE.U32 R16, R3, 0x4, R16 ;  /* 0x0000000403107825 */ /* 0x020fe200078e0010 */
[----:B------:R-:W-:-:S06]  /*0160*/  ULEA UR4, UR5, UR4, 0x18 ;  /* 0x0000000405047291 */ /* 0x000fcc000f8ec0ff */
[----:B------:R-:W-:-:S05]  /*0170*/  LEA R13, R9, UR4, 0x2 ;  /* 0x00000004090d7c11 */ /* 0x000fca000f8e10ff */
[----:B------:R-:W2:Y:S02]  /*0180*/  LDS R15, [R13] ;  /* 0x000000000d0f7984 */ /* 0x000ea40000000800 */
[----:B--2---:R-:W-:-:S05]  /*0190*/  FFMA R0, R0, R11, R15 ;  /* 0x0000000b00007223 */ /* 0x004fca000000000f */
[----:B------:R-:W-:Y:S01]  /*01a0*/  STS [R13], R0 ;  /* 0x000000000d007388 */ /* 0x000fe20000000800 */
[----:B------:R-:W-:Y:S06]  /*01b0*/  BAR.SYNC.DEFER_BLOCKING 0x0 ;  /* 0x0000000000007b1d */ /* 0x000fec0000010000 */
[----:B------:R-:W0:Y:S04]  /*01c0*/  LDS R11, [R13] ;  /* 0x000000000d0b7984 */ /* 0x000e280000000800 */
[----:B0-----:R0:W-:Y:S01]  /*01d0*/  STG.E desc[UR36][R16.64], R11 ;  /* 0x0000000b10007986 */ /* 0x0011e2000c101924 */
[----:B------:R-:W-:Y:S06]  /*01e0*/  BAR.SYNC.DEFER_BLOCKING 0x0 ;  /* 0x0000000000007b1d */ /* 0x000fec0000010000 */
[----:B------:R1:W2:Y:S04]  /*01f0*/  LDG.E R12, desc[UR36][R4.64] ;  /* 0x00000024040c7981 */ /* 0x0002a8000c1e1900 */
[----:B------:R3:W2:Y:S01]  /*0200*/  LDG.E R7, desc[UR36][R6.64] ;  /* 0x0000002406077981 */ /* 0x0006a2000c1e1900 */
[----:B------:R-:W-:Y:S01]  /*0210*/  LEA R3, R8, R13, 0x3 ;  /* 0x0000000d08037211 */ /* 0x000fe200078e18ff */
[----:B------:R-:W3:Y:S01]  /*0220*/  LDCU UR4, c[0x0][0x2f8] ;  /* 0x00005f00ff0477ac */ /* 0x000ee20008000800 */
[----:B------:R-:W-:Y:S01]  /*0230*/  MOV R0, 0x0 ;  /* 0x0000000000007802 */ /* 0x000fe20000000f00 */
[----:B------:R-:W-:Y:S01]  /*0240*/  STL.64 [R1], R8 ;  /* 0x0000000801007387 */ /* 0x000fe20000100a00 */
[----:B------:R-:W4:Y:S02]  /*0250*/  LDCU UR5, c[0x0][0x2fc] ;  /* 0x00005f80ff0577ac */ /* 0x000f240008000800 */
[----:B0-----:R0:W0:Y:S01]  /*0260*/  LDC.64 R10, c[0x4][R0] ;  /* 0x01000000000a7b82 */ /* 0x0010220000000a00 */
[----:B------:R-:W5:Y:S01]  /*0270*/  LDS R3, [R3] ;  /* 0x0000000003037984 */ /* 0x000f620000000800 */
[----:B-1----:R-:W-:Y:S01]  /*0280*/  IMAD.U32 R4, RZ, RZ, UR6 ;  /* 0x00000006ff047e24 */ /* 0x002fe2000f8e00ff */
[----:B------:R-:W-:-:S02]  /*0290*/  MOV R5, UR7 ;  /* 0x0000000700057c02 */ /* 0x000fc40008000f00 */
[----:B------:R1:W-:Y:S01]  /*02a0*/  STL [R1+0x8], R2 ;  /* 0x0000080201007387 */ /* 0x0003e20000100800 */
[----:B---3--:R-:W-:Y:S01]  /*02b0*/  IADD3 R6, P0, PT, R1, UR4, RZ ;  /* 0x0000000401067c10 */ /* 0x008fe2000ff1e0ff */
[----:B-----5:R-:W-:Y:S01]  /*02c0*/  F2F.F64.F32 R14, R3 ;  /* 0x00000003000e7310 */ /* 0x020fe20000201800 */
[----:B--2---:R-:W-:-:S03]  /*02d0*/  FMUL R12, R12, R7 ;  /* 0x000000070c0c7220 */ /* 0x004fc60000400000 */
[----:B----4-:R-:W-:-:S04]  /*02e0*/  IMAD.X R7, RZ, RZ, UR5, P0 ;  /* 0x00000005ff077e24 */ /* 0x010fc800080e06ff */
[----:B------:R-:W2:Y:S02]  /*02f0*/  F2F.F64.F32 R12, R12 ;  /* 0x0000000c000c7310 */ /* 0x000ea40000201800 */
[----:B0-2---:R1:W-:Y:S02]  /*0300*/  STL.128 [R1+0x10], R12 ;  /* 0x0000100c01007387 */ /* 0x0053e40000100c00 */
[----:B------:R-:W-:-:S07]  /*0310*/  LEPC R20, `(.L_x_0) ;  /* 0x000000001014794e */ /* 0x000fce0000000000 */
[----:B-1----:R-:W-:Y:S05]  /*0320*/  CALL.ABS.NOINC R10 ;  /* 0x000000000a007343 */ /* 0x002fea0003c00000 */
.L_x_0:
[----:B------:R-:W-:-:S13]  /*0330*/  ISETP.NE.AND P0, PT, R2, RZ, PT ;  /* 0x000000ff0200720c */ /* 0x000fda0003f05270 */
[----:B------:R-:W-:Y:S05]  /*0340*/  @P0 EXIT ;  /* 0x000000000000094d */ /* 0x000fea0003800000 */
[----:B------:R-:W2:Y:S02]  /*0350*/  LDG.E R0, desc[UR36][R16.64] ;  /* 0x0000002410007981 */ /* 0x000ea4000c1e1900 */
[----:B--2---:R-:W-:-:S13]  /*0360*/  FSETP.GEU.AND P0, PT, R0, RZ, PT ;  /* 0x000000ff0000720b */ /* 0x004fda0003f0e000 */
[----:B------:R-:W-:Y:S05]  /*0370*/  @P0 EXIT ;  /* 0x000000000000094d */ /* 0x000fea0003800000 */
[----:B------:R-:W-:Y:S01]  /*0380*/  STG.E desc[UR36][R16.64], RZ ;  /* 0x000000ff10007986 */ /* 0x000fe2000c101924 */
[----:B------:R-:W-:Y:S05]  /*0390*/  EXIT ;  /* 0x000000000000794d */ /* 0x000fea0003800000 */
.L_x_1:
[----:B------:R-:W-:-:S00]  /*03a0*/  BRA `(.L_x_1) ;  /* 0xfffffffc00fc7947 */ /* 0x000fc0000383ffff */
[----:B------:R-:W-:-:S00]  /*03b0*/  NOP ;  /* 0x0000000000007918 */ /* 0x000fc00000000000 */
        /* <DEDUP_REMOVED lines=12> */
.L_x_2:


//--------------------- .nv.global.init           --------------------------
	.section	.nv.global.init,"aw",@progbits
.nv.global.init:
	.type		$str,@object
	.size		$str,(.L_0 - $str)
$str:
        /*0000*/ 	.byte	0x25, 0x64, 0x20, 0x25, 0x64, 0x20, 0x25, 0x64, 0x20, 0x25, 0x66, 0x20, 0x25, 0x66, 0x0a, 0x00
.L_0:


//--------------------- .nv.shared._Z10dense_reluPfS_S_i --------------------------
	.section	.nv.shared._Z10dense_reluPfS_S_i,"aw",@nobits
	.sectionflags	@""
	.align	4
.nv.shared._Z10dense_reluPfS_S_i:
	.zero		1032


//--------------------- .nv.shared.reserved.0     --------------------------
	.section	.nv.shared.reserved.0,"aw",@nobits
	.weak		__nv_reservedSMEM_offset_0_alias
	.size		__nv_reservedSMEM_offset_0_alias, 0, 64
	.other		__nv_reservedSMEM_offset_0_alias,@"STO_CUDA_RESERVED_SHARED STV_DEFAULT"
__nv_reservedSMEM_offset_0_alias:
	.zero		0
	.zero		64


//--------------------- .nv.constant0._Z10dense_reluPfS_S_i --------------------------
	.section	.nv.constant0._Z10dense_reluPfS_S_i,"a",@progbits
	.sectionflags	@""
	.align	4
.nv.constant0._Z10dense_reluPfS_S_i:
	.zero		924


//--------------------- SYMBOLS --------------------------

	.type		.nv.reservedSmem.offset0,@object
	.size		.nv.reservedSmem.offset0,0x4
	.type		.nv.reservedSmem.cap,@object
	.size		.nv.reservedSmem.cap,0x4
	.type		vprintf,@function
